//
// Generated by NVIDIA NVVM Compiler
//
// Compiler Build ID: CL-36424714
// Cuda compilation tools, release 13.0, V13.0.88
// Based on NVVM 20.0.0
//

.version 9.0
.target sm_100
.address_size 64

	// .globl	_Z14bitonicSortGPUPiii

.visible .entry _Z14bitonicSortGPUPiii(
	.param .u64 .ptr .align 1 _Z14bitonicSortGPUPiii_param_0,
	.param .u32 _Z14bitonicSortGPUPiii_param_1,
	.param .u32 _Z14bitonicSortGPUPiii_param_2
)
{
	.reg .pred 	%p<5>;
	.reg .b32 	%r<13>;
	.reg .b64 	%rd<11>;

	ld.param.u64 	%rd6, [_Z14bitonicSortGPUPiii_param_0];
	ld.param.u32 	%r8, [_Z14bitonicSortGPUPiii_param_1];
	ld.param.u32 	%r7, [_Z14bitonicSortGPUPiii_param_2];
	cvta.to.global.u64 	%rd1, %rd6;
	mov.u32 	%r9, %tid.x;
	mov.u32 	%r10, %ntid.x;
	mov.u32 	%r11, %ctaid.x;
	mad.lo.s32 	%r1, %r10, %r11, %r9;
	xor.b32  	%r2, %r8, %r1;
	setp.le.u32 	%p1, %r2, %r1;
	@%p1 bra 	$L__BB0_6;
	and.b32  	%r12, %r7, %r1;
	setp.ne.s32 	%p2, %r12, 0;
	@%p2 bra 	$L__BB0_4;
	mul.wide.u32 	%rd9, %r1, 4;
	add.s64 	%rd2, %rd1, %rd9;
	ld.global.u32 	%r3, [%rd2];
	mul.wide.u32 	%rd10, %r2, 4;
	add.s64 	%rd3, %rd1, %rd10;
	ld.global.u32 	%r4, [%rd3];
	setp.le.s32 	%p4, %r3, %r4;
	@%p4 bra 	$L__BB0_6;
	st.global.u32 	[%rd2], %r4;
	st.global.u32 	[%rd3], %r3;
	bra.uni 	$L__BB0_6;
$L__BB0_4:
	mul.wide.u32 	%rd7, %r1, 4;
	add.s64 	%rd4, %rd1, %rd7;
	ld.global.u32 	%r5, [%rd4];
	mul.wide.u32 	%rd8, %r2, 4;
	add.s64 	%rd5, %rd1, %rd8;
	ld.global.u32 	%r6, [%rd5];
	setp.ge.s32 	%p3, %r5, %r6;
	@%p3 bra 	$L__BB0_6;
	st.global.u32 	[%rd4], %r6;
	st.global.u32 	[%rd5], %r5;
$L__BB0_6:
	ret;

}
	// .globl	_Z12MergeSortGPUPiS_ii
.visible .entry _Z12MergeSortGPUPiS_ii(
	.param .u64 .ptr .align 1 _Z12MergeSortGPUPiS_ii_param_0,
	.param .u64 .ptr .align 1 _Z12MergeSortGPUPiS_ii_param_1,
	.param .u32 _Z12MergeSortGPUPiS_ii_param_2,
	.param .u32 _Z12MergeSortGPUPiS_ii_param_3
)
{
	.reg .pred 	%p<23>;
	.reg .b32 	%r<125>;
	.reg .b64 	%rd<39>;

	ld.param.u64 	%rd9, [_Z12MergeSortGPUPiS_ii_param_0];
	ld.param.u64 	%rd10, [_Z12MergeSortGPUPiS_ii_param_1];
	ld.param.u32 	%r61, [_Z12MergeSortGPUPiS_ii_param_2];
	ld.param.u32 	%r60, [_Z12MergeSortGPUPiS_ii_param_3];
	cvta.to.global.u64 	%rd1, %rd9;
	cvta.to.global.u64 	%rd2, %rd10;
	mov.u32 	%r62, %tid.x;
	mov.u32 	%r63, %ntid.x;
	mov.u32 	%r64, %ctaid.x;
	mad.lo.s32 	%r65, %r63, %r64, %r62;
	mul.lo.s32 	%r1, %r60, %r65;
	shr.u32 	%r66, %r60, 31;
	add.s32 	%r67, %r60, %r66;
	shr.s32 	%r2, %r67, 1;
	add.s32 	%r3, %r1, %r2;
	add.s32 	%r4, %r1, %r60;
	max.s32 	%r68, %r1, %r3;
	setp.ge.s32 	%p1, %r68, %r61;
	@%p1 bra 	$L__BB1_23;
	setp.lt.s32 	%p2, %r60, 2;
	mov.u32 	%r100, %r1;
	mov.u32 	%r101, %r3;
	mov.u32 	%r109, %r1;
	@%p2 bra 	$L__BB1_2;
	bra.uni 	$L__BB1_24;
$L__BB1_2:
	setp.ge.s32 	%p8, %r100, %r3;
	@%p8 bra 	$L__BB1_9;
	sub.s32 	%r77, %r3, %r100;
	and.b32  	%r8, %r77, 3;
	setp.eq.s32 	%p9, %r8, 0;
	mov.u32 	%r107, %r100;
	@%p9 bra 	$L__BB1_6;
	neg.s32 	%r103, %r8;
	mov.u32 	%r107, %r100;
$L__BB1_5:
	.pragma "nounroll";
	mul.wide.s32 	%rd17, %r109, 4;
	add.s64 	%rd18, %rd2, %rd17;
	mul.wide.s32 	%rd19, %r107, 4;
	add.s64 	%rd20, %rd1, %rd19;
	add.s32 	%r107, %r107, 1;
	ld.global.u32 	%r78, [%rd20];
	add.s32 	%r109, %r109, 1;
	st.global.u32 	[%rd18], %r78;
	add.s32 	%r103, %r103, 1;
	setp.ne.s32 	%p10, %r103, 0;
	@%p10 bra 	$L__BB1_5;
$L__BB1_6:
	sub.s32 	%r79, %r100, %r3;
	setp.gt.u32 	%p11, %r79, -4;
	@%p11 bra 	$L__BB1_9;
	add.s64 	%rd3, %rd1, 8;
	sub.s32 	%r80, %r107, %r1;
	sub.s32 	%r115, %r80, %r2;
	add.s64 	%rd4, %rd2, 8;
$L__BB1_8:
	mul.wide.s32 	%rd21, %r107, 4;
	add.s64 	%rd22, %rd3, %rd21;
	mul.wide.s32 	%rd23, %r109, 4;
	add.s64 	%rd24, %rd4, %rd23;
	ld.global.u32 	%r81, [%rd22+-8];
	st.global.u32 	[%rd24+-8], %r81;
	ld.global.u32 	%r82, [%rd22+-4];
	st.global.u32 	[%rd24+-4], %r82;
	ld.global.u32 	%r83, [%rd22];
	st.global.u32 	[%rd24], %r83;
	add.s32 	%r107, %r107, 4;
	ld.global.u32 	%r84, [%rd22+4];
	add.s32 	%r109, %r109, 4;
	st.global.u32 	[%rd24+4], %r84;
	add.s32 	%r115, %r115, 4;
	setp.eq.s32 	%p12, %r115, 0;
	@%p12 bra 	$L__BB1_9;
	bra.uni 	$L__BB1_8;
$L__BB1_9:
	setp.ge.s32 	%p13, %r101, %r4;
	@%p13 bra 	$L__BB1_16;
	sub.s32 	%r85, %r4, %r101;
	and.b32  	%r27, %r85, 3;
	setp.eq.s32 	%p14, %r27, 0;
	mov.u32 	%r114, %r101;
	@%p14 bra 	$L__BB1_13;
	neg.s32 	%r110, %r27;
	mov.u32 	%r114, %r101;
$L__BB1_12:
	.pragma "nounroll";
	mul.wide.s32 	%rd25, %r109, 4;
	add.s64 	%rd26, %rd2, %rd25;
	mul.wide.s32 	%rd27, %r114, 4;
	add.s64 	%rd28, %rd1, %rd27;
	add.s32 	%r114, %r114, 1;
	ld.global.u32 	%r86, [%rd28];
	add.s32 	%r109, %r109, 1;
	st.global.u32 	[%rd26], %r86;
	add.s32 	%r110, %r110, 1;
	setp.ne.s32 	%p15, %r110, 0;
	@%p15 bra 	$L__BB1_12;
$L__BB1_13:
	sub.s32 	%r87, %r101, %r4;
	setp.gt.u32 	%p16, %r87, -4;
	@%p16 bra 	$L__BB1_16;
	add.s64 	%rd5, %rd1, 8;
	sub.s32 	%r121, %r114, %r4;
	add.s64 	%rd6, %rd2, 8;
$L__BB1_15:
	mul.wide.s32 	%rd29, %r114, 4;
	add.s64 	%rd30, %rd5, %rd29;
	mul.wide.s32 	%rd31, %r109, 4;
	add.s64 	%rd32, %rd6, %rd31;
	ld.global.u32 	%r88, [%rd30+-8];
	st.global.u32 	[%rd32+-8], %r88;
	ld.global.u32 	%r89, [%rd30+-4];
	st.global.u32 	[%rd32+-4], %r89;
	ld.global.u32 	%r90, [%rd30];
	st.global.u32 	[%rd32], %r90;
	add.s32 	%r114, %r114, 4;
	ld.global.u32 	%r91, [%rd30+4];
	add.s32 	%r109, %r109, 4;
	st.global.u32 	[%rd32+4], %r91;
	add.s32 	%r121, %r121, 4;
	setp.eq.s32 	%p17, %r121, 0;
	@%p17 bra 	$L__BB1_16;
	bra.uni 	$L__BB1_15;
$L__BB1_16:
	setp.lt.s32 	%p18, %r60, 1;
	@%p18 bra 	$L__BB1_23;
	add.s32 	%r92, %r1, 1;
	max.s32 	%r44, %r4, %r92;
	sub.s32 	%r93, %r44, %r1;
	and.b32  	%r45, %r93, 3;
	setp.eq.s32 	%p19, %r45, 0;
	mov.u32 	%r120, %r1;
	@%p19 bra 	$L__BB1_20;
	neg.s32 	%r118, %r45;
	mov.u32 	%r120, %r1;
$L__BB1_19:
	.pragma "nounroll";
	mul.wide.s32 	%rd33, %r120, 4;
	add.s64 	%rd34, %rd1, %rd33;
	add.s64 	%rd35, %rd2, %rd33;
	ld.global.u32 	%r94, [%rd35];
	st.global.u32 	[%rd34], %r94;
	add.s32 	%r120, %r120, 1;
	add.s32 	%r118, %r118, 1;
	setp.ne.s32 	%p20, %r118, 0;
	@%p20 bra 	$L__BB1_19;
$L__BB1_20:
	sub.s32 	%r95, %r1, %r44;
	setp.gt.u32 	%p21, %r95, -4;
	@%p21 bra 	$L__BB1_23;
	add.s64 	%rd7, %rd2, 8;
	add.s64 	%rd8, %rd1, 8;
$L__BB1_22:
	mul.wide.s32 	%rd36, %r120, 4;
	add.s64 	%rd37, %rd7, %rd36;
	add.s64 	%rd38, %rd8, %rd36;
	ld.global.u32 	%r96, [%rd37+-8];
	st.global.u32 	[%rd38+-8], %r96;
	ld.global.u32 	%r97, [%rd37+-4];
	st.global.u32 	[%rd38+-4], %r97;
	ld.global.u32 	%r98, [%rd37];
	st.global.u32 	[%rd38], %r98;
	ld.global.u32 	%r99, [%rd37+4];
	st.global.u32 	[%rd38+4], %r99;
	add.s32 	%r120, %r120, 4;
	setp.lt.s32 	%p22, %r120, %r4;
	@%p22 bra 	$L__BB1_22;
$L__BB1_23:
	ret;
$L__BB1_24:
	mul.wide.s32 	%rd11, %r100, 4;
	add.s64 	%rd12, %rd1, %rd11;
	ld.global.u32 	%r69, [%rd12];
	mul.wide.s32 	%rd13, %r101, 4;
	add.s64 	%rd14, %rd1, %rd13;
	ld.global.u32 	%r71, [%rd14];
	setp.gt.s32 	%p3, %r69, %r71;
	setp.le.s32 	%p4, %r69, %r71;
	selp.u32 	%r73, 1, 0, %p4;
	add.s32 	%r100, %r100, %r73;
	selp.u32 	%r74, 1, 0, %p3;
	add.s32 	%r101, %r101, %r74;
	min.s32 	%r75, %r69, %r71;
	mul.wide.s32 	%rd15, %r109, 4;
	add.s64 	%rd16, %rd2, %rd15;
	st.global.u32 	[%rd16], %r75;
	add.s32 	%r109, %r109, 1;
	setp.lt.s32 	%p5, %r100, %r3;
	setp.lt.s32 	%p6, %r101, %r4;
	and.pred  	%p7, %p5, %p6;
	@%p7 bra 	$L__BB1_24;
	bra.uni 	$L__BB1_2;

}


// ===== COMPILED SASS (sm_100) =====

	.target	sm_100

	.elftype	@"ET_EXEC"


//--------------------- .note.nv.tkinfo           --------------------------
	.section	.note.nv.tkinfo,"",@"SHT_NOTE"
	.sectionflags	@"SHF_NOTE_NV_TKINFO"
	.tkinfo
        /*0018*/ 	.word	0x00000002
        /*0030*/ 	.string	""
        /*0030*/ 	.string	"ptxas"
        /*0030*/ 	.string	"Cuda compilation tools, release 13.0, V13.0.88"
        /*0030*/ 	.string	"Build cuda_13.0.r13.0/compiler.36424714_0"
        /*0030*/ 	.string	"-arch sm_100 -m 64 "



//--------------------- .note.nv.cuinfo           --------------------------
	.section	.note.nv.cuinfo,"",@"SHT_NOTE"
	.sectionflags	@"SHF_NOTE_NV_CUINFO"
        /*0018*/ 	.short	0x0002
        /*001a*/ 	.short	0x0064
        /*001c*/ 	.short	0x0082
	.zero		2


//--------------------- .nv.info                  --------------------------
	.section	.nv.info,"",@"SHT_CUDA_INFO"
	.align	4


	//----- nvinfo : EIATTR_REGCOUNT
	.align		4
        /*0000*/ 	.byte	0x04, 0x2f
        /*0002*/ 	.short	(.L_1 - .L_0)
	.align		4
.L_0:
        /*0004*/ 	.word	index@(_Z14bitonicSortGPUPiii)
        /*0008*/ 	.word	0x0000000c


	//----- nvinfo : EIATTR_FRAME_SIZE
	.align		4
.L_1:
        /*000c*/ 	.byte	0x04, 0x11
        /*000e*/ 	.short	(.L_3 - .L_2)
	.align		4
.L_2:
        /*0010*/ 	.word	index@(_Z14bitonicSortGPUPiii)
        /*0014*/ 	.word	0x00000000


	//----- nvinfo : EIATTR_REGCOUNT
	.align		4
.L_3:
        /*0018*/ 	.byte	0x04, 0x2f
        /*001a*/ 	.short	(.L_5 - .L_4)
	.align		4
.L_4:
        /*001c*/ 	.word	index@(_Z12MergeSortGPUPiS_ii)
        /*0020*/ 	.word	0x0000001a


	//----- nvinfo : EIATTR_FRAME_SIZE
	.align		4
.L_5:
        /*0024*/ 	.byte	0x04, 0x11
        /*0026*/ 	.short	(.L_7 - .L_6)
	.align		4
.L_6:
        /*0028*/ 	.word	index@(_Z12MergeSortGPUPiS_ii)
        /*002c*/ 	.word	0x00000000


	//----- nvinfo : EIATTR_MIN_STACK_SIZE
	.align		4
.L_7:
        /*0030*/ 	.byte	0x04, 0x12
        /*0032*/ 	.short	(.L_9 - .L_8)
	.align		4
.L_8:
        /*0034*/ 	.word	index@(_Z12MergeSortGPUPiS_ii)
        /*0038*/ 	.word	0x00000000


	//----- nvinfo : EIATTR_MIN_STACK_SIZE
	.align		4
.L_9:
        /*003c*/ 	.byte	0x04, 0x12
        /*003e*/ 	.short	(.L_11 - .L_10)
	.align		4
.L_10:
        /*0040*/ 	.word	index@(_Z14bitonicSortGPUPiii)
        /*0044*/ 	.word	0x00000000
.L_11:


//--------------------- .nv.compat                --------------------------
	.section	.nv.compat,"",@"SHT_CUDA_COMPAT_INFO"
	.align	4
        /*0000*/ 	.byte	0x02, 0x09, 0x00, 0x00, 0x02, 0x02, 0x01, 0x00, 0x02, 0x05, 0x05, 0x00, 0x03, 0x07, 0x01, 0x01
        /*0010*/ 	.byte	0x02, 0x03, 0x00, 0x00, 0x02, 0x06, 0x01, 0x00, 0x04, 0x0b, 0x08, 0x00, 0x09, 0x00, 0x00, 0x00
        /*0020*/ 	.byte	0x00, 0x00, 0x00, 0x00


//--------------------- .nv.info._Z12MergeSortGPUPiS_ii --------------------------
	.section	.nv.info._Z12MergeSortGPUPiS_ii,"",@"SHT_CUDA_INFO"
	.sectionflags	@""
	.align	4


	//----- nvinfo : EIATTR_CUDA_API_VERSION
	.align		4
        /*0000*/ 	.byte	0x04, 0x37
        /*0002*/ 	.short	(.L_13 - .L_12)
.L_12:
        /*0004*/ 	.word	0x00000082


	//----- nvinfo : EIATTR_KPARAM_INFO
	.align		4
.L_13:
        /*0008*/ 	.byte	0x04, 0x17
        /*000a*/ 	.short	(.L_15 - .L_14)
.L_14:
        /*000c*/ 	.word	0x00000000
        /*0010*/ 	.short	0x0003
        /*0012*/ 	.short	0x0014
        /*0014*/ 	.byte	0x00, 0xf0, 0x11, 0x00


	//----- nvinfo : EIATTR_KPARAM_INFO
	.align		4
.L_15:
        /*0018*/ 	.byte	0x04, 0x17
        /*001a*/ 	.short	(.L_17 - .L_16)
.L_16:
        /*001c*/ 	.word	0x00000000
        /*0020*/ 	.short	0x0002
        /*0022*/ 	.short	0x0010
        /*0024*/ 	.byte	0x00, 0xf0, 0x11, 0x00


	//----- nvinfo : EIATTR_KPARAM_INFO
	.align		4
.L_17:
        /*0028*/ 	.byte	0x04, 0x17
        /*002a*/ 	.short	(.L_19 - .L_18)
.L_18:
        /*002c*/ 	.word	0x00000000
        /*0030*/ 	.short	0x0001
        /*0032*/ 	.short	0x0008
        /*0034*/ 	.byte	0x00, 0xf5, 0x21, 0x00


	//----- nvinfo : EIATTR_KPARAM_INFO
	.align		4
.L_19:
        /*0038*/ 	.byte	0x04, 0x17
        /*003a*/ 	.short	(.L_21 - .L_20)
.L_20:
        /*003c*/ 	.word	0x00000000
        /*0040*/ 	.short	0x0000
        /*0042*/ 	.short	0x0000
        /*0044*/ 	.byte	0x00, 0xf5, 0x21, 0x00


	//----- nvinfo : EIATTR_SPARSE_MMA_MASK
	.align		4
.L_21:
        /*0048*/ 	.byte	0x03, 0x50
        /*004a*/ 	.short	0x0000


	//----- nvinfo : EIATTR_MAXREG_COUNT
	.align		4
        /*004c*/ 	.byte	0x03, 0x1b
        /*004e*/ 	.short	0x00ff


	//----- nvinfo : EIATTR_MERCURY_ISA_VERSION
	.align		4
        /*0050*/ 	.byte	0x03, 0x5f
        /*0052*/ 	.short	0x0101


	//----- nvinfo : EIATTR_VRC_CTA_INIT_COUNT
	.align		4
        /*0054*/ 	.byte	0x02, 0x4a
	.zero		1
	.zero		1


	//----- nvinfo : EIATTR_EXIT_INSTR_OFFSETS
	.align		4
        /*0058*/ 	.byte	0x04, 0x1c
        /*005a*/ 	.short	(.L_23 - .L_22)


	//   ....[0]....
.L_22:
        /*005c*/ 	.word	0x000000c0


	//   ....[1]....
        /*0060*/ 	.word	0x000008a0


	//   ....[2]....
        /*0064*/ 	.word	0x000009e0


	//   ....[3]....
        /*0068*/ 	.word	0x00000b50


	//----- nvinfo : EIATTR_CRS_STACK_SIZE
	.align		4
.L_23:
        /*006c*/ 	.byte	0x04, 0x1e
        /*006e*/ 	.short	(.L_25 - .L_24)
.L_24:
        /*0070*/ 	.word	0x00000000


	//----- nvinfo : EIATTR_CBANK_PARAM_SIZE
	.align		4
.L_25:
        /*0074*/ 	.byte	0x03, 0x19
        /*0076*/ 	.short	0x0018


	//----- nvinfo : EIATTR_PARAM_CBANK
	.align		4
        /*0078*/ 	.byte	0x04, 0x0a
        /*007a*/ 	.short	(.L_27 - .L_26)
	.align		4
.L_26:
        /*007c*/ 	.word	index@(.nv.constant0._Z12MergeSortGPUPiS_ii)
        /*0080*/ 	.short	0x0380
        /*0082*/ 	.short	0x0018


	//----- nvinfo : EIATTR_SW_WAR
	.align		4
.L_27:
        /*0084*/ 	.byte	0x04, 0x36
        /*0086*/ 	.short	(.L_29 - .L_28)
.L_28:
        /*0088*/ 	.word	0x00000008
.L_29:


//--------------------- .nv.info._Z14bitonicSortGPUPiii --------------------------
	.section	.nv.info._Z14bitonicSortGPUPiii,"",@"SHT_CUDA_INFO"
	.sectionflags	@""
	.align	4


	//----- nvinfo : EIATTR_CUDA_API_VERSION
	.align		4
        /*0000*/ 	.byte	0x04, 0x37
        /*0002*/ 	.short	(.L_31 - .L_30)
.L_30:
        /*0004*/ 	.word	0x00000082


	//----- nvinfo : EIATTR_KPARAM_INFO
	.align		4
.L_31:
        /*0008*/ 	.byte	0x04, 0x17
        /*000a*/ 	.short	(.L_33 - .L_32)
.L_32:
        /*000c*/ 	.word	0x00000000
        /*0010*/ 	.short	0x0002
        /*0012*/ 	.short	0x000c
        /*0014*/ 	.byte	0x00, 0xf0, 0x11, 0x00


	//----- nvinfo : EIATTR_KPARAM_INFO
	.align		4
.L_33:
        /*0018*/ 	.byte	0x04, 0x17
        /*001a*/ 	.short	(.L_35 - .L_34)
.L_34:
        /*001c*/ 	.word	0x00000000
        /*0020*/ 	.short	0x0001
        /*0022*/ 	.short	0x0008
        /*0024*/ 	.byte	0x00, 0xf0, 0x11, 0x00


	//----- nvinfo : EIATTR_KPARAM_INFO
	.align		4
.L_35:
        /*0028*/ 	.byte	0x04, 0x17
        /*002a*/ 	.short	(.L_37 - .L_36)
.L_36:
        /*002c*/ 	.word	0x00000000
        /*0030*/ 	.short	0x0000
        /*0032*/ 	.short	0x0000
        /*0034*/ 	.byte	0x00, 0xf5, 0x21, 0x00


	//----- nvinfo : EIATTR_SPARSE_MMA_MASK
	.align		4
.L_37:
        /*0038*/ 	.byte	0x03, 0x50
        /*003a*/ 	.short	0x0000


	//----- nvinfo : EIATTR_MAXREG_COUNT
	.align		4
        /*003c*/ 	.byte	0x03, 0x1b
        /*003e*/ 	.short	0x00ff


	//----- nvinfo : EIATTR_MERCURY_ISA_VERSION
	.align		4
        /*0040*/ 	.byte	0x03, 0x5f
        /*0042*/ 	.short	0x0101


	//----- nvinfo : EIATTR_VRC_CTA_INIT_COUNT
	.align		4
        /*0044*/ 	.byte	0x02, 0x4a
	.zero		1
	.zero		1


	//----- nvinfo : EIATTR_EXIT_INSTR_OFFSETS
	.align		4
        /*0048*/ 	.byte	0x04, 0x1c
        /*004a*/ 	.short	(.L_39 - .L_38)


	//   ....[0]....
.L_38:
        /*004c*/ 	.word	0x00000080


	//   ....[1]....
        /*0050*/ 	.word	0x00000130


	//   ....[2]....
        /*0054*/ 	.word	0x00000160


	//   ....[3]....
        /*0058*/ 	.word	0x000001d0


	//   ....[4]....
        /*005c*/ 	.word	0x00000200


	//----- nvinfo : EIATTR_CRS_STACK_SIZE
	.align		4
.L_39:
        /*0060*/ 	.byte	0x04, 0x1e
        /*0062*/ 	.short	(.L_41 - .L_40)
.L_40:
        /*0064*/ 	.word	0x00000000


	//----- nvinfo : EIATTR_CBANK_PARAM_SIZE
	.align		4
.L_41:
        /*0068*/ 	.byte	0x03, 0x19
        /*006a*/ 	.short	0x0010


	//----- nvinfo : EIATTR_PARAM_CBANK
	.align		4
        /*006c*/ 	.byte	0x04, 0x0a
        /*006e*/ 	.short	(.L_43 - .L_42)
	.align		4
.L_42:
        /*0070*/ 	.word	index@(.nv.constant0._Z14bitonicSortGPUPiii)
        /*0074*/ 	.short	0x0380
        /*0076*/ 	.short	0x0010


	//----- nvinfo : EIATTR_SW_WAR
	.align		4
.L_43:
        /*0078*/ 	.byte	0x04, 0x36
        /*007a*/ 	.short	(.L_45 - .L_44)
.L_44:
        /*007c*/ 	.word	0x00000008
.L_45:


//--------------------- .nv.callgraph             --------------------------
	.section	.nv.callgraph,"",@"SHT_CUDA_CALLGRAPH"
	.align	4
	.sectionentsize	8
	.align		4
        /*0000*/ 	.word	0x00000000
	.align		4
        /*0004*/ 	.word	0xffffffff
	.align		4
        /*0008*/ 	.word	0x00000000
	.align		4
        /*000c*/ 	.word	0xfffffffe
	.align		4
        /*0010*/ 	.word	0x00000000
	.align		4
        /*0014*/ 	.word	0xfffffffd
	.align		4
        /*0018*/ 	.word	0x00000000
	.align		4
        /*001c*/ 	.word	0xfffffffc


//--------------------- .text._Z12MergeSortGPUPiS_ii --------------------------
	.section	.text._Z12MergeSortGPUPiS_ii,"ax",@progbits
	.align	128
        .global         _Z12MergeSortGPUPiS_ii
        .type           _Z12MergeSortGPUPiS_ii,@function
        .size           _Z12MergeSortGPUPiS_ii,(.L_x_21 - _Z12MergeSortGPUPiS_ii)
        .other          _Z12MergeSortGPUPiS_ii,@"STO_CUDA_ENTRY STV_DEFAULT"
_Z12MergeSortGPUPiS_ii:
.text._Z12MergeSortGPUPiS_ii:
[----:B------:R-:W-:Y:S01]  /*0000*/  LDC R1, c[0x0][0x37c] ;  /* 0x0000df00ff017b82 */ /* 0x000fe20000000800 */
[----:B------:R-:W0:Y:S07]  /*0010*/  S2R R0, SR_TID.X ;  /* 0x0000000000007919 */ /* 0x000e2e0000002100 */
[----:B------:R-:W1:Y:S01]  /*0020*/  LDC.64 R2, c[0x0][0x390] ;  /* 0x0000e400ff027b82 */ /* 0x000e620000000a00 */
[----:B------:R-:W0:Y:S01]  /*0030*/  LDCU UR4, c[0x0][0x360] ;  /* 0x00006c00ff0477ac */ /* 0x000e220008000800 */
[----:B------:R-:W0:Y:S01]  /*0040*/  S2R R5, SR_CTAID.X ;  /* 0x0000000000057919 */ /* 0x000e220000002500 */
[----:B-1----:R-:W-:-:S04]  /*0050*/  LEA.HI R7, R3, R3, RZ, 0x1 ;  /* 0x0000000303077211 */ /* 0x002fc800078f08ff */
[----:B------:R-:W-:Y:S01]  /*0060*/  SHF.R.S32.HI R7, RZ, 0x1, R7 ;  /* 0x00000001ff077819 */ /* 0x000fe20000011407 */
[----:B0-----:R-:W-:-:S04]  /*0070*/  IMAD R0, R5, UR4, R0 ;  /* 0x0000000405007c24 */ /* 0x001fc8000f8e0200 */
[----:B------:R-:W-:-:S04]  /*0080*/  IMAD R0, R0, R3, RZ ;  /* 0x0000000300007224 */ /* 0x000fc800078e02ff */
[----:B------:R-:W-:-:S05]  /*0090*/  IMAD.IADD R6, R0, 0x1, R7 ;  /* 0x0000000100067824 */ /* 0x000fca00078e0207 */
[----:B------:R-:W-:-:S04]  /*00a0*/  VIMNMX R5, PT, PT, R0, R6, !PT ;  /* 0x0000000600057248 */ /* 0x000fc80007fe0100 */
[----:B------:R-:W-:-:S13]  /*00b0*/  ISETP.GE.AND P0, PT, R5, R2, PT ;  /* 0x000000020500720c */ /* 0x000fda0003f06270 */
[----:B------:R-:W-:Y:S05]  /*00c0*/  @P0 EXIT ;  /* 0x000000000000094d */ /* 0x000fea0003800000 */
[----:B------:R-:W0:Y:S01]  /*00d0*/  LDC.64 R8, c[0x0][0x380] ;  /* 0x0000e000ff087b82 */ /* 0x000e220000000a00 */
[----:B------:R-:W-:Y:S01]  /*00e0*/  ISETP.GE.AND P0, PT, R3, 0x2, PT ;  /* 0x000000020300780c */ /* 0x000fe20003f06270 */
[----:B------:R-:W1:Y:S01]  /*00f0*/  LDCU.64 UR6, c[0x0][0x358] ;  /* 0x00006b00ff0677ac */ /* 0x000e620008000a00 */
[----:B------:R-:W-:Y:S01]  /*0100*/  IMAD.IADD R5, R0, 0x1, R3 ;  /* 0x0000000100057824 */ /* 0x000fe200078e0203 */
[----:B------:R-:W-:Y:S01]  /*0110*/  MOV R13, R0 ;  /* 0x00000000000d7202 */ /* 0x000fe20000000f00 */
[----:B------:R-:W-:Y:S02]  /*0120*/  IMAD.MOV.U32 R4, RZ, RZ, R6 ;  /* 0x000000ffff047224 */ /* 0x000fe400078e0006 */
[----:B------:R-:W-:Y:S01]  /*0130*/  IMAD.MOV.U32 R2, RZ, RZ, R0 ;  /* 0x000000ffff027224 */ /* 0x000fe200078e0000 */
[----:B------:R-:W2:Y:S06]  /*0140*/  LDC.64 R10, c[0x0][0x388] ;  /* 0x0000e200ff0a7b82 */ /* 0x000eac0000000a00 */
[----:B------:R-:W-:Y:S05]  /*0150*/  @!P0 BRA `(.L_x_0) ;  /* 0x0000000000548947 */ /* 0x000fea0003800000 */
[----:B------:R-:W-:Y:S01]  /*0160*/  BSSY.RECONVERGENT B0, `(.L_x_0) ;  /* 0x0000014000007945 */ /* 0x000fe20003800200 */
.L_x_1:
[----:B0-----:R-:W-:-:S04]  /*0170*/  IMAD.WIDE R14, R13, 0x4, R8 ;  /* 0x000000040d0e7825 */ /* 0x001fc800078e0208 */
[----:B------:R-:W-:Y:S02]  /*0180*/  IMAD.WIDE R16, R4, 0x4, R8 ;  /* 0x0000000404107825 */ /* 0x000fe400078e0208 */
[----:B-1----:R-:W3:Y:S04]  /*0190*/  LDG.E R14, desc[UR6][R14.64] ;  /* 0x000000060e0e7981 */ /* 0x002ee8000c1e1900 */
[----:B------:R-:W3:Y:S01]  /*01a0*/  LDG.E R17, desc[UR6][R16.64] ;  /* 0x0000000610117981 */ /* 0x000ee2000c1e1900 */
[----:B--2---:R-:W-:Y:S01]  /*01b0*/  IMAD.WIDE R18, R2, 0x4, R10 ;  /* 0x0000000402127825 */ /* 0x004fe200078e020a */
[----:B------:R-:W-:-:S03]  /*01c0*/  IADD3 R21, PT, PT, R13, 0x1, RZ ;  /* 0x000000010d157810 */ /* 0x000fc60007ffe0ff */
[----:B------:R-:W-:Y:S02]  /*01d0*/  VIADD R12, R4, 0x1 ;  /* 0x00000001040c7836 */ /* 0x000fe40000000000 */
[----:B------:R-:W-:Y:S01]  /*01e0*/  VIADD R2, R2, 0x1 ;  /* 0x0000000102027836 */ /* 0x000fe20000000000 */
[CC--:B---3--:R-:W-:Y:S02]  /*01f0*/  ISETP.GT.AND P1, PT, R14.reuse, R17.reuse, PT ;  /* 0x000000110e00720c */ /* 0x0c8fe40003f24270 */
[CC--:B------:R-:W-:Y:S02]  /*0200*/  ISETP.GT.AND P0, PT, R14.reuse, R17.reuse, PT ;  /* 0x000000110e00720c */ /* 0x0c0fe40003f04270 */
[----:B------:R-:W-:-:S05]  /*0210*/  VIMNMX R23, PT, PT, R14, R17, PT ;  /* 0x000000110e177248 */ /* 0x000fca0003fe0100 */
[----:B------:R3:W-:Y:S04]  /*0220*/  STG.E desc[UR6][R18.64], R23 ;  /* 0x0000001712007986 */ /* 0x0007e8000c101906 */
[----:B------:R-:W-:Y:S02]  /*0230*/  @P1 IMAD.MOV R21, RZ, RZ, R13 ;  /* 0x000000ffff151224 */ /* 0x000fe400078e020d */
[----:B------:R-:W-:Y:S02]  /*0240*/  @!P0 IADD3 R12, PT, PT, R4, RZ, RZ ;  /* 0x000000ff040c8210 */ /* 0x000fe40007ffe0ff */
[----:B------:R-:W-:Y:S01]  /*0250*/  IMAD.MOV.U32 R13, RZ, RZ, R21 ;  /* 0x000000ffff0d7224 */ /* 0x000fe200078e0015 */
[----:B------:R-:W-:Y:S02]  /*0260*/  ISETP.LT.AND P1, PT, R21, R6, PT ;  /* 0x000000061500720c */ /* 0x000fe40003f21270 */
[----:B------:R-:W-:-:S02]  /*0270*/  ISETP.GE.AND P0, PT, R12, R5, PT ;  /* 0x000000050c00720c */ /* 0x000fc40003f06270 */
[----:B------:R-:W-:-:S11]  /*0280*/  MOV R4, R12 ;  /* 0x0000000c00047202 */ /* 0x000fd60000000f00 */
[----:B---3--:R-:W-:Y:S05]  /*0290*/  @!P0 BRA P1, `(.L_x_1) ;  /* 0xfffffffc00b48947 */ /* 0x008fea000083ffff */
[----:B------:R-:W-:Y:S05]  /*02a0*/  BSYNC.RECONVERGENT B0 ;  /* 0x0000000000007941 */ /* 0x000fea0003800200 */
.L_x_0:
[----:B------:R-:W-:Y:S01]  /*02b0*/  ISETP.GE.AND P0, PT, R13, R6, PT ;  /* 0x000000060d00720c */ /* 0x000fe20003f06270 */
[----:B------:R-:W-:-:S12]  /*02c0*/  BSSY.RECONVERGENT B0, `(.L_x_2) ;  /* 0x000002e000007945 */ /* 0x000fd80003800200 */
[----:B------:R-:W-:Y:S05]  /*02d0*/  @P0 BRA `(.L_x_3) ;  /* 0x0000000000b00947 */ /* 0x000fea0003800000 */
[----:B0-----:R-:W-:Y:S01]  /*02e0*/  IMAD.IADD R8, R6, 0x1, -R13 ;  /* 0x0000000106087824 */ /* 0x001fe200078e0a0d */
[----:B------:R-:W-:Y:S01]  /*02f0*/  BSSY.RECONVERGENT B1, `(.L_x_4) ;  /* 0x0000013000017945 */ /* 0x000fe20003800200 */
[----:B------:R-:W-:Y:S01]  /*0300*/  IMAD.IADD R9, R13, 0x1, -R6 ;  /* 0x000000010d097824 */ /* 0x000fe200078e0a06 */
[----:B--2---:R-:W-:Y:S02]  /*0310*/  MOV R11, R13 ;  /* 0x0000000d000b7202 */ /* 0x004fe40000000f00 */
[----:B------:R-:W-:Y:S02]  /*0320*/  LOP3.LUT P1, R6, R8, 0x3, RZ, 0xc0, !PT ;  /* 0x0000000308067812 */ /* 0x000fe4000782c0ff */
[----:B------:R-:W-:-:S11]  /*0330*/  ISETP.GT.U32.AND P0, PT, R9, -0x4, PT ;  /* 0xfffffffc0900780c */ /* 0x000fd60003f04070 */
[----:B------:R-:W-:Y:S05]  /*0340*/  @!P1 BRA `(.L_x_5) ;  /* 0x0000000000349947 */ /* 0x000fea0003800000 */
[----:B------:R-:W0:Y:S01]  /*0350*/  LDC.64 R8, c[0x0][0x380] ;  /* 0x0000e000ff087b82 */ /* 0x000e220000000a00 */
[----:B------:R-:W-:Y:S02]  /*0360*/  IMAD.MOV R6, RZ, RZ, -R6 ;  /* 0x000000ffff067224 */ /* 0x000fe400078e0a06 */
[----:B------:R-:W-:-:S05]  /*0370*/  IMAD.MOV.U32 R11, RZ, RZ, R13 ;  /* 0x000000ffff0b7224 */ /* 0x000fca00078e000d */
[----:B------:R-:W2:Y:S02]  /*0380*/  LDC.64 R14, c[0x0][0x388] ;  /* 0x0000e200ff0e7b82 */ /* 0x000ea40000000a00 */
.L_x_6:
[----:B0--3--:R-:W-:-:S06]  /*0390*/  IMAD.WIDE R12, R11, 0x4, R8 ;  /* 0x000000040b0c7825 */ /* 0x009fcc00078e0208 */
[----:B-1----:R-:W3:Y:S01]  /*03a0*/  LDG.E R13, desc[UR6][R12.64] ;  /* 0x000000060c0d7981 */ /* 0x002ee2000c1e1900 */
[----:B--2---:R-:W-:Y:S01]  /*03b0*/  IMAD.WIDE R16, R2, 0x4, R14 ;  /* 0x0000000402107825 */ /* 0x004fe200078e020e */
[----:B------:R-:W-:-:S03]  /*03c0*/  IADD3 R6, PT, PT, R6, 0x1, RZ ;  /* 0x0000000106067810 */ /* 0x000fc60007ffe0ff */
[----:B------:R-:W-:Y:S01]  /*03d0*/  VIADD R11, R11, 0x1 ;  /* 0x000000010b0b7836 */ /* 0x000fe20000000000 */
[----:B------:R-:W-:Y:S01]  /*03e0*/  ISETP.NE.AND P1, PT, R6, RZ, PT ;  /* 0x000000ff0600720c */ /* 0x000fe20003f25270 */
[----:B------:R-:W-:Y:S01]  /*03f0*/  VIADD R2, R2, 0x1 ;  /* 0x0000000102027836 */ /* 0x000fe20000000000 */
[----:B---3--:R3:W-:Y:S11]  /*0400*/  STG.E desc[UR6][R16.64], R13 ;  /* 0x0000000d10007986 */ /* 0x0087f6000c101906 */
[----:B------:R-:W-:Y:S05]  /*0410*/  @P1 BRA `(.L_x_6) ;  /* 0xfffffffc00dc1947 */ /* 0x000fea000383ffff */
.L_x_5:
[----:B-1----:R-:W-:Y:S05]  /*0420*/  BSYNC.RECONVERGENT B1 ;  /* 0x0000000000017941 */ /* 0x002fea0003800200 */
.L_x_4:
[----:B------:R-:W-:Y:S05]  /*0430*/  @P0 BRA `(.L_x_3) ;  /* 0x0000000000580947 */ /* 0x000fea0003800000 */
[----:B------:R-:W0:Y:S01]  /*0440*/  LDC.64 R8, c[0x0][0x380] ;  /* 0x0000e000ff087b82 */ /* 0x000e220000000a00 */
[----:B------:R-:W-:-:S07]  /*0450*/  IADD3 R10, PT, PT, -R7, R11, -R0 ;  /* 0x0000000b070a7210 */ /* 0x000fce0007ffe900 */
[----:B---3--:R-:W1:Y:S01]  /*0460*/  LDC.64 R12, c[0x0][0x388] ;  /* 0x0000e200ff0c7b82 */ /* 0x008e620000000a00 */
[----:B0-----:R-:W-:-:S04]  /*0470*/  IADD3 R6, P0, PT, R8, 0x8, RZ ;  /* 0x0000000808067810 */ /* 0x001fc80007f1e0ff */
[----:B------:R-:W-:Y:S02]  /*0480*/  IADD3.X R7, PT, PT, RZ, R9, RZ, P0, !PT ;  /* 0x00000009ff077210 */ /* 0x000fe400007fe4ff */
[----:B-1----:R-:W-:-:S05]  /*0490*/  IADD3 R8, P1, PT, R12, 0x8, RZ ;  /* 0x000000080c087810 */ /* 0x002fca0007f3e0ff */
[----:B------:R-:W-:-:S08]  /*04a0*/  IMAD.X R9, RZ, RZ, R13, P1 ;  /* 0x000000ffff097224 */ /* 0x000fd000008e060d */
.L_x_7:
[----:B------:R-:W-:-:S05]  /*04b0*/  IMAD.WIDE R14, R11, 0x4, R6 ;  /* 0x000000040b0e7825 */ /* 0x000fca00078e0206 */
[----:B----4-:R-:W2:Y:S01]  /*04c0*/  LDG.E R17, desc[UR6][R14.64+-0x8] ;  /* 0xfffff8060e117981 */ /* 0x010ea2000c1e1900 */
[----:B------:R-:W-:-:S05]  /*04d0*/  IMAD.WIDE R12, R2, 0x4, R8 ;  /* 0x00000004020c7825 */ /* 0x000fca00078e0208 */
[----:B--2---:R4:W-:Y:S04]  /*04e0*/  STG.E desc[UR6][R12.64+-0x8], R17 ;  /* 0xfffff8110c007986 */ /* 0x0049e8000c101906 */
[----:B------:R-:W2:Y:S04]  /*04f0*/  LDG.E R19, desc[UR6][R14.64+-0x4] ;  /* 0xfffffc060e137981 */ /* 0x000ea8000c1e1900 */
[----:B--2---:R4:W-:Y:S04]  /*0500*/  STG.E desc[UR6][R12.64+-0x4], R19 ;  /* 0xfffffc130c007986 */ /* 0x0049e8000c101906 */
[----:B------:R-:W2:Y:S04]  /*0510*/  LDG.E R21, desc[UR6][R14.64] ;  /* 0x000000060e157981 */ /* 0x000ea8000c1e1900 */
[----:B--2---:R4:W-:Y:S04]  /*0520*/  STG.E desc[UR6][R12.64], R21 ;  /* 0x000000150c007986 */ /* 0x0049e8000c101906 */
[----:B------:R-:W2:Y:S01]  /*0530*/  LDG.E R23, desc[UR6][R14.64+0x4] ;  /* 0x000004060e177981 */ /* 0x000ea2000c1e1900 */
[----:B------:R-:W-:Y:S01]  /*0540*/  VIADD R10, R10, 0x4 ;  /* 0x000000040a0a7836 */ /* 0x000fe20000000000 */
[----:B------:R-:W-:Y:S01]  /*0550*/  IADD3 R11, PT, PT, R11, 0x4, RZ ;  /* 0x000000040b0b7810 */ /* 0x000fe20007ffe0ff */
[----:B------:R-:W-:-:S03]  /*0560*/  VIADD R2, R2, 0x4 ;  /* 0x0000000402027836 */ /* 0x000fc60000000000 */
[----:B------:R-:W-:Y:S01]  /*0570*/  ISETP.NE.AND P0, PT, R10, RZ, PT ;  /* 0x000000ff0a00720c */ /* 0x000fe20003f05270 */
[----:B--2---:R4:W-:-:S12]  /*0580*/  STG.E desc[UR6][R12.64+0x4], R23 ;  /* 0x000004170c007986 */ /* 0x0049d8000c101906 */
[----:B------:R-:W-:Y:S05]  /*0590*/  @P0 BRA `(.L_x_7) ;  /* 0xfffffffc00c40947 */ /* 0x000fea000383ffff */
.L_x_3:
[----:B-1----:R-:W-:Y:S05]  /*05a0*/  BSYNC.RECONVERGENT B0 ;  /* 0x0000000000007941 */ /* 0x002fea0003800200 */
.L_x_2:
[----:B------:R-:W-:Y:S01]  /*05b0*/  ISETP.GE.AND P0, PT, R4, R5, PT ;  /* 0x000000050400720c */ /* 0x000fe20003f06270 */
[----:B------:R-:W-:-:S12]  /*05c0*/  BSSY.RECONVERGENT B0, `(.L_x_8) ;  /* 0x000002c000007945 */ /* 0x000fd80003800200 */
[----:B------:R-:W-:Y:S05]  /*05d0*/  @P0 BRA `(.L_x_9) ;  /* 0x0000000000a80947 */ /* 0x000fea0003800000 */
[C---:B------:R-:W-:Y:S01]  /*05e0*/  IMAD.IADD R6, R5.reuse, 0x1, -R4 ;  /* 0x0000000105067824 */ /* 0x040fe200078e0a04 */
[----:B------:R-:W-:Y:S01]  /*05f0*/  IADD3 R7, PT, PT, -R5, R4, RZ ;  /* 0x0000000405077210 */ /* 0x000fe20007ffe1ff */
[----:B------:R-:W-:Y:S03]  /*0600*/  BSSY.RECONVERGENT B1, `(.L_x_10) ;  /* 0x0000010000017945 */ /* 0x000fe60003800200 */
[----:B------:R-:W-:Y:S02]  /*0610*/  LOP3.LUT P1, R6, R6, 0x3, RZ, 0xc0, !PT ;  /* 0x0000000306067812 */ /* 0x000fe4000782c0ff */
[----:B------:R-:W-:-:S11]  /*0620*/  ISETP.GT.U32.AND P0, PT, R7, -0x4, PT ;  /* 0xfffffffc0700780c */ /* 0x000fd60003f04070 */
[----:B------:R-:W-:Y:S05]  /*0630*/  @!P1 BRA `(.L_x_11) ;  /* 0x0000000000309947 */ /* 0x000fea0003800000 */
[----:B---34-:R-:W1:Y:S01]  /*0640*/  LDC.64 R12, c[0x0][0x380] ;  /* 0x0000e000ff0c7b82 */ /* 0x018e620000000a00 */
[----:B------:R-:W-:-:S07]  /*0650*/  IMAD.MOV R14, RZ, RZ, -R6 ;  /* 0x000000ffff0e7224 */ /* 0x000fce00078e0a06 */
[----:B0-----:R-:W0:Y:S02]  /*0660*/  LDC.64 R8, c[0x0][0x388] ;  /* 0x0000e200ff087b82 */ /* 0x001e240000000a00 */
.L_x_12:
[----:B01----:R-:W-:-:S06]  /*0670*/  IMAD.WIDE R6, R4, 0x4, R12 ;  /* 0x0000000404067825 */ /* 0x003fcc00078e020c */
[----:B------:R-:W3:Y:S01]  /*0680*/  LDG.E R7, desc[UR6][R6.64] ;  /* 0x0000000606077981 */ /* 0x000ee2000c1e1900 */
[----:B0-2---:R-:W-:Y:S01]  /*0690*/  IMAD.WIDE R10, R2, 0x4, R8 ;  /* 0x00000004020a7825 */ /* 0x005fe200078e0208 */
[----:B------:R-:W-:-:S03]  /*06a0*/  IADD3 R4, PT, PT, R4, 0x1, RZ ;  /* 0x0000000104047810 */ /* 0x000fc60007ffe0ff */
[----:B------:R-:W-:Y:S02]  /*06b0*/  VIADD R14, R14, 0x1 ;  /* 0x000000010e0e7836 */ /* 0x000fe40000000000 */
[----:B------:R-:W-:-:S03]  /*06c0*/  VIADD R2, R2, 0x1 ;  /* 0x0000000102027836 */ /* 0x000fc60000000000 */
[----:B------:R-:W-:Y:S01]  /*06d0*/  ISETP.NE.AND P1, PT, R14, RZ, PT ;  /* 0x000000ff0e00720c */ /* 0x000fe20003f25270 */
[----:B---3--:R0:W-:-:S12]  /*06e0*/  STG.E desc[UR6][R10.64], R7 ;  /* 0x000000070a007986 */ /* 0x0081d8000c101906 */
[----:B------:R-:W-:Y:S05]  /*06f0*/  @P1 BRA `(.L_x_12) ;  /* 0xfffffffc00dc1947 */ /* 0x000fea000383ffff */
.L_x_11:
[----:B------:R-:W-:Y:S05]  /*0700*/  BSYNC.RECONVERGENT B1 ;  /* 0x0000000000017941 */ /* 0x000fea0003800200 */
.L_x_10:
[----:B------:R-:W-:Y:S05]  /*0710*/  @P0 BRA `(.L_x_9) ;  /* 0x0000000000580947 */ /* 0x000fea0003800000 */
[----:B0-----:R-:W0:Y:S01]  /*0720*/  LDC.64 R6, c[0x0][0x388] ;  /* 0x0000e200ff067b82 */ /* 0x001e220000000a00 */
[----:B------:R-:W-:-:S07]  /*0730*/  IMAD.IADD R14, R4, 0x1, -R5 ;  /* 0x00000001040e7824 */ /* 0x000fce00078e0a05 */
[----:B------:R-:W1:Y:S01]  /*0740*/  LDC.64 R8, c[0x0][0x380] ;  /* 0x0000e000ff087b82 */ /* 0x000e620000000a00 */
[----:B0-----:R-:W-:-:S05]  /*0750*/  IADD3 R6, P1, PT, R6, 0x8, RZ ;  /* 0x0000000806067810 */ /* 0x001fca0007f3e0ff */
[----:B------:R-:W-:Y:S01]  /*0760*/  IMAD.X R7, RZ, RZ, R7, P1 ;  /* 0x000000ffff077224 */ /* 0x000fe200008e0607 */
[----:B-1----:R-:W-:-:S04]  /*0770*/  IADD3 R8, P0, PT, R8, 0x8, RZ ;  /* 0x0000000808087810 */ /* 0x002fc80007f1e0ff */
[----:B------:R-:W-:-:S09]  /*0780*/  IADD3.X R9, PT, PT, RZ, R9, RZ, P0, !PT ;  /* 0x00000009ff097210 */ /* 0x000fd200007fe4ff */
.L_x_13:
[----:B--2---:R-:W-:-:S05]  /*0790*/  IMAD.WIDE R10, R4, 0x4, R8 ;  /* 0x00000004040a7825 */ /* 0x004fca00078e0208 */
[----:B-1----:R-:W2:Y:S01]  /*07a0*/  LDG.E R15, desc[UR6][R10.64+-0x8] ;  /* 0xfffff8060a0f7981 */ /* 0x002ea2000c1e1900 */
[----:B---34-:R-:W-:-:S05]  /*07b0*/  IMAD.WIDE R12, R2, 0x4, R6 ;  /* 0x00000004020c7825 */ /* 0x018fca00078e0206 */
[----:B--2---:R1:W-:Y:S04]  /*07c0*/  STG.E desc[UR6][R12.64+-0x8], R15 ;  /* 0xfffff80f0c007986 */ /* 0x0043e8000c101906 */
[----:B------:R-:W2:Y:S04]  /*07d0*/  LDG.E R17, desc[UR6][R10.64+-0x4] ;  /* 0xfffffc060a117981 */ /* 0x000ea8000c1e1900 */
[----:B--2---:R1:W-:Y:S04]  /*07e0*/  STG.E desc[UR6][R12.64+-0x4], R17 ;  /* 0xfffffc110c007986 */ /* 0x0043e8000c101906 */
[----:B------:R-:W2:Y:S04]  /*07f0*/  LDG.E R19, desc[UR6][R10.64] ;  /* 0x000000060a137981 */ /* 0x000ea8000c1e1900 */
[----:B--2---:R1:W-:Y:S04]  /*0800*/  STG.E desc[UR6][R12.64], R19 ;  /* 0x000000130c007986 */ /* 0x0043e8000c101906 */
[----:B------:R-:W2:Y:S01]  /*0810*/  LDG.E R21, desc[UR6][R10.64+0x4] ;  /* 0x000004060a157981 */ /* 0x000ea2000c1e1900 */
[----:B------:R-:W-:Y:S01]  /*0820*/  IADD3 R14, PT, PT, R14, 0x4, RZ ;  /* 0x000000040e0e7810 */ /* 0x000fe20007ffe0ff */
[----:B------:R-:W-:Y:S01]  /*0830*/  VIADD R4, R4, 0x4 ;  /* 0x0000000404047836 */ /* 0x000fe20000000000 */
[----:B------:R-:W-:-:S02]  /*0840*/  IADD3 R2, PT, PT, R2, 0x4, RZ ;  /* 0x0000000402027810 */ /* 0x000fc40007ffe0ff */
[----:B------:R-:W-:Y:S01]  /*0850*/  ISETP.NE.AND P0, PT, R14, RZ, PT ;  /* 0x000000ff0e00720c */ /* 0x000fe20003f05270 */
[----:B--2---:R1:W-:-:S12]  /*0860*/  STG.E desc[UR6][R12.64+0x4], R21 ;  /* 0x000004150c007986 */ /* 0x0043d8000c101906 */
[----:B------:R-:W-:Y:S05]  /*0870*/  @P0 BRA `(.L_x_13) ;  /* 0xfffffffc00c40947 */ /* 0x000fea000383ffff */
.L_x_9:
[----:B------:R-:W-:Y:S05]  /*0880*/  BSYNC.RECONVERGENT B0 ;  /* 0x0000000000007941 */ /* 0x000fea0003800200 */
.L_x_8:
[----:B------:R-:W-:-:S13]  /*0890*/  ISETP.GE.AND P0, PT, R3, 0x1, PT ;  /* 0x000000010300780c */ /* 0x000fda0003f06270 */
[----:B------:R-:W-:Y:S05]  /*08a0*/  @!P0 EXIT ;  /* 0x000000000000894d */ /* 0x000fea0003800000 */
[C---:B------:R-:W-:Y:S01]  /*08b0*/  VIADDMNMX R3, R0.reuse, 0x1, R5, !PT ;  /* 0x0000000100037846 */ /* 0x040fe20007800105 */
[----:B------:R-:W-:Y:S04]  /*08c0*/  BSSY.RECONVERGENT B0, `(.L_x_14) ;  /* 0x0000011000007945 */ /* 0x000fe80003800200 */
[----:B------:R-:W-:Y:S01]  /*08d0*/  IMAD.IADD R2, R3, 0x1, -R0 ;  /* 0x0000000103027824 */ /* 0x000fe200078e0a00 */
[----:B------:R-:W-:-:S04]  /*08e0*/  IADD3 R3, PT, PT, R0, -R3, RZ ;  /* 0x8000000300037210 */ /* 0x000fc80007ffe0ff */
[----:B------:R-:W-:Y:S02]  /*08f0*/  LOP3.LUT P1, R2, R2, 0x3, RZ, 0xc0, !PT ;  /* 0x0000000302027812 */ /* 0x000fe4000782c0ff */
[----:B------:R-:W-:-:S11]  /*0900*/  ISETP.GT.U32.AND P0, PT, R3, -0x4, PT ;  /* 0xfffffffc0300780c */ /* 0x000fd60003f04070 */
[----:B------:R-:W-:Y:S05]  /*0910*/  @!P1 BRA `(.L_x_15) ;  /* 0x00000000002c9947 */ /* 0x000fea0003800000 */
[----:B0-----:R-:W0:Y:S01]  /*0920*/  LDC.64 R8, c[0x0][0x380] ;  /* 0x0000e000ff087b82 */ /* 0x001e220000000a00 */
[----:B------:R-:W-:-:S07]  /*0930*/  IMAD.MOV R4, RZ, RZ, -R2 ;  /* 0x000000ffff047224 */ /* 0x000fce00078e0a02 */
[----:B--2---:R-:W2:Y:S02]  /*0940*/  LDC.64 R10, c[0x0][0x388] ;  /* 0x0000e200ff0a7b82 */ /* 0x004ea40000000a00 */
.L_x_16:
[----:B0-2---:R-:W-:-:S06]  /*0950*/  IMAD.WIDE R6, R0, 0x4, R10 ;  /* 0x0000000400067825 */ /* 0x005fcc00078e020a */
[----:B------:R-:W2:Y:S01]  /*0960*/  LDG.E R7, desc[UR6][R6.64] ;  /* 0x0000000606077981 */ /* 0x000ea2000c1e1900 */
[----:B0-----:R-:W-:Y:S01]  /*0970*/  IMAD.WIDE R2, R0, 0x4, R8 ;  /* 0x0000000400027825 */ /* 0x001fe200078e0208 */
[----:B------:R-:W-:-:S03]  /*0980*/  IADD3 R4, PT, PT, R4, 0x1, RZ ;  /* 0x0000000104047810 */ /* 0x000fc60007ffe0ff */
[----:B------:R-:W-:Y:S01]  /*0990*/  VIADD R0, R0, 0x1 ;  /* 0x0000000100007836 */ /* 0x000fe20000000000 */
[----:B------:R-:W-:Y:S01]  /*09a0*/  ISETP.NE.AND P1, PT, R4, RZ, PT ;  /* 0x000000ff0400720c */ /* 0x000fe20003f25270 */
[----:B--2---:R0:W-:-:S12]  /*09b0*/  STG.E desc[UR6][R2.64], R7 ;  /* 0x0000000702007986 */ /* 0x0041d8000c101906 */
[----:B------:R-:W-:Y:S05]  /*09c0*/  @P1 BRA `(.L_x_16) ;  /* 0xfffffffc00e01947 */ /* 0x000fea000383ffff */
.L_x_15:
[----:B------:R-:W-:Y:S05]  /*09d0*/  BSYNC.RECONVERGENT B0 ;  /* 0x0000000000007941 */ /* 0x000fea0003800200 */
.L_x_14:
[----:B------:R-:W-:Y:S05]  /*09e0*/  @P0 EXIT ;  /* 0x000000000000094d */ /* 0x000fea0003800000 */
[----:B------:R-:W5:Y:S02]  /*09f0*/  LDCU.128 UR8, c[0x0][0x380] ;  /* 0x00007000ff0877ac */ /* 0x000f640008000c00 */
[----:B-----5:R-:W-:Y:S02]  /*0a00*/  UIADD3 UR4, UP0, UPT, UR10, 0x8, URZ ;  /* 0x000000080a047890 */ /* 0x020fe4000ff1e0ff */
[----:B------:R-:W-:Y:S02]  /*0a10*/  UIADD3 UR8, UP1, UPT, UR8, 0x8, URZ ;  /* 0x0000000808087890 */ /* 0x000fe4000ff3e0ff */
[----:B------:R-:W-:Y:S02]  /*0a20*/  UIADD3.X UR5, UPT, UPT, URZ, UR11, URZ, UP0, !UPT ;  /* 0x0000000bff057290 */ /* 0x000fe400087fe4ff */
[----:B------:R-:W-:-:S12]  /*0a30*/  UIADD3.X UR9, UPT, UPT, URZ, UR9, URZ, UP1, !UPT ;  /* 0x00000009ff097290 */ /* 0x000fd80008ffe4ff */
.L_x_17:
[----:B0-----:R-:W-:Y:S01]  /*0a40*/  MOV R2, UR4 ;  /* 0x0000000400027c02 */ /* 0x001fe20008000f00 */
[----:B------:R-:W-:-:S04]  /*0a50*/  IMAD.U32 R3, RZ, RZ, UR5 ;  /* 0x00000005ff037e24 */ /* 0x000fc8000f8e00ff */
[----:B------:R-:W-:-:S05]  /*0a60*/  IMAD.WIDE R2, R0, 0x4, R2 ;  /* 0x0000000400027825 */ /* 0x000fca00078e0202 */
[----:B------:R-:W5:Y:S01]  /*0a70*/  LDG.E R9, desc[UR6][R2.64+-0x8] ;  /* 0xfffff80602097981 */ /* 0x000f62000c1e1900 */
[----:B------:R-:W-:Y:S01]  /*0a80*/  MOV R6, UR8 ;  /* 0x0000000800067c02 */ /* 0x000fe20008000f00 */
[----:B------:R-:W-:-:S04]  /*0a90*/  IMAD.U32 R7, RZ, RZ, UR9 ;  /* 0x00000009ff077e24 */ /* 0x000fc8000f8e00ff */
[----:B------:R-:W-:-:S05]  /*0aa0*/  IMAD.WIDE R6, R0, 0x4, R6 ;  /* 0x0000000400067825 */ /* 0x000fca00078e0206 */
[----:B-----5:R0:W-:Y:S04]  /*0ab0*/  STG.E desc[UR6][R6.64+-0x8], R9 ;  /* 0xfffff80906007986 */ /* 0x0201e8000c101906 */
[----:B--2---:R-:W2:Y:S04]  /*0ac0*/  LDG.E R11, desc[UR6][R2.64+-0x4] ;  /* 0xfffffc06020b7981 */ /* 0x004ea8000c1e1900 */
[----:B--2---:R0:W-:Y:S04]  /*0ad0*/  STG.E desc[UR6][R6.64+-0x4], R11 ;  /* 0xfffffc0b06007986 */ /* 0x0041e8000c101906 */
[----:B-1-34-:R-:W2:Y:S04]  /*0ae0*/  LDG.E R13, desc[UR6][R2.64] ;  /* 0x00000006020d7981 */ /* 0x01aea8000c1e1900 */
[----:B--2---:R0:W-:Y:S04]  /*0af0*/  STG.E desc[UR6][R6.64], R13 ;  /* 0x0000000d06007986 */ /* 0x0041e8000c101906 */
[----:B------:R-:W2:Y:S01]  /*0b00*/  LDG.E R15, desc[UR6][R2.64+0x4] ;  /* 0x00000406020f7981 */ /* 0x000ea2000c1e1900 */
[----:B------:R-:W-:-:S04]  /*0b10*/  IADD3 R0, PT, PT, R0, 0x4, RZ ;  /* 0x0000000400007810 */ /* 0x000fc80007ffe0ff */
[----:B------:R-:W-:Y:S01]  /*0b20*/  ISETP.GE.AND P0, PT, R0, R5, PT ;  /* 0x000000050000720c */ /* 0x000fe20003f06270 */
[----:B--2---:R0:W-:-:S12]  /*0b30*/  STG.E desc[UR6][R6.64+0x4], R15 ;  /* 0x0000040f06007986 */ /* 0x0041d8000c101906 */
[----:B------:R-:W-:Y:S05]  /*0b40*/  @!P0 BRA `(.L_x_17) ;  /* 0xfffffffc00bc8947 */ /* 0x000fea000383ffff */
[----:B------:R-:W-:Y:S05]  /*0b50*/  EXIT ;  /* 0x000000000000794d */ /* 0x000fea0003800000 */
.L_x_18:
[----:B------:R-:W-:-:S00]  /*0b60*/  BRA `(.L_x_18) ;  /* 0xfffffffc00fc7947 */ /* 0x000fc0000383ffff */
[----:B------:R-:W-:-:S00]  /*0b70*/  NOP ;  /* 0x0000000000007918 */ /* 0x000fc00000000000 */
        /* <DEDUP_REMOVED lines=8> */
.L_x_21:


//--------------------- .text._Z14bitonicSortGPUPiii --------------------------
	.section	.text._Z14bitonicSortGPUPiii,"ax",@progbits
	.align	128
        .global         _Z14bitonicSortGPUPiii
        .type           _Z14bitonicSortGPUPiii,@function
        .size           _Z14bitonicSortGPUPiii,(.L_x_22 - _Z14bitonicSortGPUPiii)
        .other          _Z14bitonicSortGPUPiii,@"STO_CUDA_ENTRY STV_DEFAULT"
_Z14bitonicSortGPUPiii:
.text._Z14bitonicSortGPUPiii:
[----:B------:R-:W-:Y:S01]  /*0000*/  LDC R1, c[0x0][0x37c] ;  /* 0x0000df00ff017b82 */ /* 0x000fe20000000800 */
[----:B------:R-:W0:Y:S01]  /*0010*/  S2R R7, SR_TID.X ;  /* 0x0000000000077919 */ /* 0x000e220000002100 */
[----:B------:R-:W0:Y:S01]  /*0020*/  LDCU UR4, c[0x0][0x360] ;  /* 0x00006c00ff0477ac */ /* 0x000e220008000800 */
[----:B------:R-:W0:Y:S01]  /*0030*/  S2R R0, SR_CTAID.X ;  /* 0x0000000000007919 */ /* 0x000e220000002500 */
[----:B------:R-:W1:Y:S01]  /*0040*/  LDCU UR5, c[0x0][0x388] ;  /* 0x00007100ff0577ac */ /* 0x000e620008000800 */
[----:B0-----:R-:W-:-:S05]  /*0050*/  IMAD R7, R0, UR4, R7 ;  /* 0x0000000400077c24 */ /* 0x001fca000f8e0207 */
[----:B-1----:R-:W-:-:S04]  /*0060*/  LOP3.LUT R9, R7, UR5, RZ, 0x3c, !PT ;  /* 0x0000000507097c12 */ /* 0x002fc8000f8e3cff */
[----:B------:R-:W-:-:S13]  /*0070*/  ISETP.GT.U32.AND P0, PT, R9, R7, PT ;  /* 0x000000070900720c */ /* 0x000fda0003f04070 */
[----:B------:R-:W-:Y:S05]  /*0080*/  @!P0 EXIT ;  /* 0x000000000000894d */ /* 0x000fea0003800000 */
[----:B------:R-:W0:Y:S02]  /*0090*/  LDCU UR4, c[0x0][0x38c] ;  /* 0x00007180ff0477ac */ /* 0x000e240008000800 */
[----:B0-----:R-:W-:Y:S01]  /*00a0*/  LOP3.LUT P0, RZ, R7, UR4, RZ, 0xc0, !PT ;  /* 0x0000000407ff7c12 */ /* 0x001fe2000f80c0ff */
[----:B------:R-:W0:-:S12]  /*00b0*/  LDCU.64 UR4, c[0x0][0x358] ;  /* 0x00006b00ff0477ac */ /* 0x000e180008000a00 */
[----:B------:R-:W-:Y:S05]  /*00c0*/  @P0 BRA `(.L_x_19) ;  /* 0x0000000000280947 */ /* 0x000fea0003800000 */
[----:B------:R-:W1:Y:S02]  /*00d0*/  LDC.64 R4, c[0x0][0x380] ;  /* 0x0000e000ff047b82 */ /* 0x000e640000000a00 */
[----:B-1----:R-:W-:-:S04]  /*00e0*/  IMAD.WIDE.U32 R2, R7, 0x4, R4 ;  /* 0x0000000407027825 */ /* 0x002fc800078e0004 */
[----:B------:R-:W-:Y:S01]  /*00f0*/  IMAD.WIDE.U32 R4, R9, 0x4, R4 ;  /* 0x0000000409047825 */ /* 0x000fe200078e0004 */
[----:B0-----:R-:W2:Y:S04]  /*0100*/  LDG.E R7, desc[UR4][R2.64] ;  /* 0x0000000402077981 */ /* 0x001ea8000c1e1900 */
[----:B------:R-:W2:Y:S02]  /*0110*/  LDG.E R0, desc[UR4][R4.64] ;  /* 0x0000000404007981 */ /* 0x000ea4000c1e1900 */
[----:B--2---:R-:W-:-:S13]  /*0120*/  ISETP.GT.AND P0, PT, R7, R0, PT ;  /* 0x000000000700720c */ /* 0x004fda0003f04270 */
[----:B------:R-:W-:Y:S05]  /*0130*/  @!P0 EXIT ;  /* 0x000000000000894d */ /* 0x000fea0003800000 */
[----:B------:R-:W-:Y:S04]  /*0140*/  STG.E desc[UR4][R2.64], R0 ;  /* 0x0000000002007986 */ /* 0x000fe8000c101904 */
[----:B------:R-:W-:Y:S01]  /*0150*/  STG.E desc[UR4][R4.64], R7 ;  /* 0x0000000704007986 */ /* 0x000fe2000c101904 */
[----:B------:R-:W-:Y:S05]  /*0160*/  EXIT ;  /* 0x000000000000794d */ /* 0x000fea0003800000 */
.L_x_19:
[----:B------:R-:W1:Y:S02]  /*0170*/  LDC.64 R2, c[0x0][0x380] ;  /* 0x0000e000ff027b82 */ /* 0x000e640000000a00 */
[----:B-1----:R-:W-:-:S04]  /*0180*/  IMAD.WIDE.U32 R4, R7, 0x4, R2 ;  /* 0x0000000407047825 */ /* 0x002fc800078e0002 */
[----:B------:R-:W-:Y:S01]  /*0190*/  IMAD.WIDE.U32 R2, R9, 0x4, R2 ;  /* 0x0000000409027825 */ /* 0x000fe200078e0002 */
[----:B0-----:R-:W2:Y:S04]  /*01a0*/  LDG.E R7, desc[UR4][R4.64] ;  /* 0x0000000404077981 */ /* 0x001ea8000c1e1900 */
[----:B------:R-:W2:Y:S02]  /*01b0*/  LDG.E R0, desc[UR4][R2.64] ;  /* 0x0000000402007981 */ /* 0x000ea4000c1e1900 */
[----:B--2---:R-:W-:-:S13]  /*01c0*/  ISETP.GE.AND P0, PT, R7, R0, PT ;  /* 0x000000000700720c */ /* 0x004fda0003f06270 */
[----:B------:R-:W-:Y:S05]  /*01d0*/  @P0 EXIT ;  /* 0x000000000000094d */ /* 0x000fea0003800000 */
[----:B------:R-:W-:Y:S04]  /*01e0*/  STG.E desc[UR4][R4.64], R0 ;  /* 0x0000000004007986 */ /* 0x000fe8000c101904 */
[----:B------:R-:W-:Y:S01]  /*01f0*/  STG.E desc[UR4][R2.64], R7 ;  /* 0x0000000702007986 */ /* 0x000fe2000c101904 */
[----:B------:R-:W-:Y:S05]  /*0200*/  EXIT ;  /* 0x000000000000794d */ /* 0x000fea0003800000 */
.L_x_20:
        /* <DEDUP_REMOVED lines=15> */
.L_x_22:


//--------------------- .nv.shared.reserved.0     --------------------------
	.section	.nv.shared.reserved.0,"aw",@nobits
	.weak		__nv_reservedSMEM_offset_0_alias
	.size		__nv_reservedSMEM_offset_0_alias, 0, 64
	.other		__nv_reservedSMEM_offset_0_alias,@"STO_CUDA_RESERVED_SHARED STV_DEFAULT"
__nv_reservedSMEM_offset_0_alias:
	.zero		0
	.zero		64


//--------------------- .nv.constant0._Z12MergeSortGPUPiS_ii --------------------------
	.section	.nv.constant0._Z12MergeSortGPUPiS_ii,"a",@progbits
	.sectionflags	@""
	.align	4
.nv.constant0._Z12MergeSortGPUPiS_ii:
	.zero		920


//--------------------- .nv.constant0._Z14bitonicSortGPUPiii --------------------------
	.section	.nv.constant0._Z14bitonicSortGPUPiii,"a",@progbits
	.sectionflags	@""
	.align	4
.nv.constant0._Z14bitonicSortGPUPiii:
	.zero		912


//--------------------- SYMBOLS --------------------------

	.type		.nv.reservedSmem.offset0,@object
	.size		.nv.reservedSmem.offset0,0x4
